//
// Generated by NVIDIA NVVM Compiler
//
// Compiler Build ID: CL-36424714
// Cuda compilation tools, release 13.0, V13.0.88
// Based on NVVM 20.0.0
//

.version 9.0
.target sm_100
.address_size 64

	// .globl	_Z5add_fPf

.visible .entry _Z5add_fPf(
	.param .u64 .ptr .align 1 _Z5add_fPf_param_0
)
{
	.reg .b32 	%r<6>;
	.reg .b64 	%rd<5>;

	ld.param.u64 	%rd1, [_Z5add_fPf_param_0];
	cvta.to.global.u64 	%rd2, %rd1;
	mov.u32 	%r1, %ctaid.x;
	mov.u32 	%r2, %ntid.x;
	mov.u32 	%r3, %tid.x;
	mad.lo.s32 	%r4, %r1, %r2, %r3;
	mul.wide.s32 	%rd3, %r4, 4;
	add.s64 	%rd4, %rd2, %rd3;
	mov.b32 	%r5, 1092616192;
	st.global.u32 	[%rd4], %r5;
	ret;

}


// ===== COMPILED SASS (sm_100) =====

	.target	sm_100

	.elftype	@"ET_EXEC"


//--------------------- .note.nv.tkinfo           --------------------------
	.section	.note.nv.tkinfo,"",@"SHT_NOTE"
	.sectionflags	@"SHF_NOTE_NV_TKINFO"
	.tkinfo
        /*0018*/ 	.word	0x00000002
        /*0030*/ 	.string	""
        /*0030*/ 	.string	"ptxas"
        /*0030*/ 	.string	"Cuda compilation tools, release 13.0, V13.0.88"
        /*0030*/ 	.string	"Build cuda_13.0.r13.0/compiler.36424714_0"
        /*0030*/ 	.string	"-arch sm_100 -m 64 "



//--------------------- .note.nv.cuinfo           --------------------------
	.section	.note.nv.cuinfo,"",@"SHT_NOTE"
	.sectionflags	@"SHF_NOTE_NV_CUINFO"
        /*0018*/ 	.short	0x0002
        /*001a*/ 	.short	0x0064
        /*001c*/ 	.short	0x0082
	.zero		2


//--------------------- .nv.info                  --------------------------
	.section	.nv.info,"",@"SHT_CUDA_INFO"
	.align	4


	//----- nvinfo : EIATTR_REGCOUNT
	.align		4
        /*0000*/ 	.byte	0x04, 0x2f
        /*0002*/ 	.short	(.L_1 - .L_0)
	.align		4
.L_0:
        /*0004*/ 	.word	index@(_Z5add_fPf)
        /*0008*/ 	.word	0x0000000a


	//----- nvinfo : EIATTR_FRAME_SIZE
	.align		4
.L_1:
        /*000c*/ 	.byte	0x04, 0x11
        /*000e*/ 	.short	(.L_3 - .L_2)
	.align		4
.L_2:
        /*0010*/ 	.word	index@(_Z5add_fPf)
        /*0014*/ 	.word	0x00000000


	//----- nvinfo : EIATTR_MIN_STACK_SIZE
	.align		4
.L_3:
        /*0018*/ 	.byte	0x04, 0x12
        /*001a*/ 	.short	(.L_5 - .L_4)
	.align		4
.L_4:
        /*001c*/ 	.word	index@(_Z5add_fPf)
        /*0020*/ 	.word	0x00000000
.L_5:


//--------------------- .nv.compat                --------------------------
	.section	.nv.compat,"",@"SHT_CUDA_COMPAT_INFO"
	.align	4
        /*0000*/ 	.byte	0x02, 0x09, 0x00, 0x00, 0x02, 0x02, 0x01, 0x00, 0x02, 0x05, 0x05, 0x00, 0x03, 0x07, 0x01, 0x01
        /*0010*/ 	.byte	0x02, 0x03, 0x00, 0x00, 0x02, 0x06, 0x01, 0x00, 0x04, 0x0b, 0x08, 0x00, 0x09, 0x00, 0x00, 0x00
        /*0020*/ 	.byte	0x00, 0x00, 0x00, 0x00


//--------------------- .nv.info._Z5add_fPf       --------------------------
	.section	.nv.info._Z5add_fPf,"",@"SHT_CUDA_INFO"
	.sectionflags	@""
	.align	4


	//----- nvinfo : EIATTR_CUDA_API_VERSION
	.align		4
        /*0000*/ 	.byte	0x04, 0x37
        /*0002*/ 	.short	(.L_7 - .L_6)
.L_6:
        /*0004*/ 	.word	0x00000082


	//----- nvinfo : EIATTR_KPARAM_INFO
	.align		4
.L_7:
        /*0008*/ 	.byte	0x04, 0x17
        /*000a*/ 	.short	(.L_9 - .L_8)
.L_8:
        /*000c*/ 	.word	0x00000000
        /*0010*/ 	.short	0x0000
        /*0012*/ 	.short	0x0000
        /*0014*/ 	.byte	0x00, 0xf5, 0x21, 0x00


	//----- nvinfo : EIATTR_SPARSE_MMA_MASK
	.align		4
.L_9:
        /*0018*/ 	.byte	0x03, 0x50
        /*001a*/ 	.short	0x0000


	//----- nvinfo : EIATTR_MAXREG_COUNT
	.align		4
        /*001c*/ 	.byte	0x03, 0x1b
        /*001e*/ 	.short	0x00ff


	//----- nvinfo : EIATTR_MERCURY_ISA_VERSION
	.align		4
        /*0020*/ 	.byte	0x03, 0x5f
        /*0022*/ 	.short	0x0101


	//----- nvinfo : EIATTR_VRC_CTA_INIT_COUNT
	.align		4
        /*0024*/ 	.byte	0x02, 0x4a
	.zero		1
	.zero		1


	//----- nvinfo : EIATTR_EXIT_INSTR_OFFSETS
	.align		4
        /*0028*/ 	.byte	0x04, 0x1c
        /*002a*/ 	.short	(.L_11 - .L_10)


	//   ....[0]....
.L_10:
        /*002c*/ 	.word	0x000000a0


	//----- nvinfo : EIATTR_CBANK_PARAM_SIZE
	.align		4
.L_11:
        /*0030*/ 	.byte	0x03, 0x19
        /*0032*/ 	.short	0x0008


	//----- nvinfo : EIATTR_PARAM_CBANK
	.align		4
        /*0034*/ 	.byte	0x04, 0x0a
        /*0036*/ 	.short	(.L_13 - .L_12)
	.align		4
.L_12:
        /*0038*/ 	.word	index@(.nv.constant0._Z5add_fPf)
        /*003c*/ 	.short	0x0380
        /*003e*/ 	.short	0x0008


	//----- nvinfo : EIATTR_SW_WAR
	.align		4
.L_13:
        /*0040*/ 	.byte	0x04, 0x36
        /*0042*/ 	.short	(.L_15 - .L_14)
.L_14:
        /*0044*/ 	.word	0x00000008
.L_15:


//--------------------- .nv.callgraph             --------------------------
	.section	.nv.callgraph,"",@"SHT_CUDA_CALLGRAPH"
	.align	4
	.sectionentsize	8
	.align		4
        /*0000*/ 	.word	0x00000000
	.align		4
        /*0004*/ 	.word	0xffffffff
	.align		4
        /*0008*/ 	.word	0x00000000
	.align		4
        /*000c*/ 	.word	0xfffffffe
	.align		4
        /*0010*/ 	.word	0x00000000
	.align		4
        /*0014*/ 	.word	0xfffffffd
	.align		4
        /*0018*/ 	.word	0x00000000
	.align		4
        /*001c*/ 	.word	0xfffffffc


//--------------------- .text._Z5add_fPf          --------------------------
	.section	.text._Z5add_fPf,"ax",@progbits
	.align	128
        .global         _Z5add_fPf
        .type           _Z5add_fPf,@function
        .size           _Z5add_fPf,(.L_x_1 - _Z5add_fPf)
        .other          _Z5add_fPf,@"STO_CUDA_ENTRY STV_DEFAULT"
_Z5add_fPf:
.text._Z5add_fPf:
[----:B------:R-:W-:Y:S01]  /*0000*/  LDC R1, c[0x0][0x37c] ;  /* 0x0000df00ff017b82 */ /* 0x000fe20000000800 */
[----:B------:R-:W0:Y:S07]  /*0010*/  S2R R0, SR_TID.X ;  /* 0x0000000000007919 */ /* 0x000e2e0000002100 */
[----:B------:R-:W0:Y:S01]  /*0020*/  S2UR UR6, SR_CTAID.X ;  /* 0x00000000000679c3 */ /* 0x000e220000002500 */
[----:B------:R-:W1:Y:S01]  /*0030*/  LDCU.64 UR4, c[0x0][0x358] ;  /* 0x00006b00ff0477ac */ /* 0x000e620008000a00 */
[----:B------:R-:W-:-:S06]  /*0040*/  HFMA2 R7, -RZ, RZ, 2.5625, 0 ;  /* 0x41200000ff077431 */ /* 0x000fcc00000001ff */
[----:B------:R-:W0:Y:S08]  /*0050*/  LDC R5, c[0x0][0x360] ;  /* 0x0000d800ff057b82 */ /* 0x000e300000000800 */
[----:B------:R-:W2:Y:S01]  /*0060*/  LDC.64 R2, c[0x0][0x380] ;  /* 0x0000e000ff027b82 */ /* 0x000ea20000000a00 */
[----:B0-----:R-:W-:-:S04]  /*0070*/  IMAD R5, R5, UR6, R0 ;  /* 0x0000000605057c24 */ /* 0x001fc8000f8e0200 */
[----:B--2---:R-:W-:-:S05]  /*0080*/  IMAD.WIDE R2, R5, 0x4, R2 ;  /* 0x0000000405027825 */ /* 0x004fca00078e0202 */
[----:B-1----:R-:W-:Y:S01]  /*0090*/  STG.E desc[UR4][R2.64], R7 ;  /* 0x0000000702007986 */ /* 0x002fe2000c101904 */
[----:B------:R-:W-:Y:S05]  /*00a0*/  EXIT ;  /* 0x000000000000794d */ /* 0x000fea0003800000 */
.L_x_0:
[----:B------:R-:W-:-:S00]  /*00b0*/  BRA `(.L_x_0) ;  /* 0xfffffffc00fc7947 */ /* 0x000fc0000383ffff */
[----:B------:R-:W-:-:S00]  /*00c0*/  NOP ;  /* 0x0000000000007918 */ /* 0x000fc00000000000 */
        /* <DEDUP_REMOVED lines=11> */
.L_x_1:


//--------------------- .nv.shared.reserved.0     --------------------------
	.section	.nv.shared.reserved.0,"aw",@nobits
	.weak		__nv_reservedSMEM_offset_0_alias
	.size		__nv_reservedSMEM_offset_0_alias, 0, 64
	.other		__nv_reservedSMEM_offset_0_alias,@"STO_CUDA_RESERVED_SHARED STV_DEFAULT"
__nv_reservedSMEM_offset_0_alias:
	.zero		0
	.zero		64


//--------------------- .nv.constant0._Z5add_fPf  --------------------------
	.section	.nv.constant0._Z5add_fPf,"a",@progbits
	.sectionflags	@""
	.align	4
.nv.constant0._Z5add_fPf:
	.zero		904


//--------------------- SYMBOLS --------------------------

	.type		.nv.reservedSmem.offset0,@object
	.size		.nv.reservedSmem.offset0,0x4
